//
// Generated by NVIDIA NVVM Compiler
//
// Compiler Build ID: CL-36424714
// Cuda compilation tools, release 13.0, V13.0.88
// Based on NVVM 20.0.0
//

.version 9.0
.target sm_100
.address_size 64

	// .globl	_Z10cuda_hellov
.extern .func  (.param .b32 func_retval0) vprintf
(
	.param .b64 vprintf_param_0,
	.param .b64 vprintf_param_1
)
;
.global .align 1 .b8 $str[23] = {72, 101, 108, 108, 111, 32, 119, 111, 114, 108, 100, 32, 102, 114, 111, 109, 32, 71, 80, 85, 33, 10};

.visible .entry _Z10cuda_hellov()
{
	.reg .b32 	%r<3>;
	.reg .b64 	%rd<3>;

	mov.u64 	%rd1, $str;
	cvta.global.u64 	%rd2, %rd1;
	{ // callseq 0, 0
	.param .b64 param0;
	st.param.b64 	[param0], %rd2;
	.param .b64 param1;
	st.param.b64 	[param1], 0;
	.param .b32 retval0;
	call.uni (retval0), 
	vprintf, 
	(
	param0, 
	param1
	);
	ld.param.b32 	%r1, [retval0];
	} // callseq 0
	ret;

}


// ===== COMPILED SASS (sm_100) =====

	.target	sm_100

	.elftype	@"ET_EXEC"


//--------------------- .note.nv.tkinfo           --------------------------
	.section	.note.nv.tkinfo,"",@"SHT_NOTE"
	.sectionflags	@"SHF_NOTE_NV_TKINFO"
	.tkinfo
        /*0018*/ 	.word	0x00000002
        /*0030*/ 	.string	""
        /*0030*/ 	.string	"ptxas"
        /*0030*/ 	.string	"Cuda compilation tools, release 13.0, V13.0.88"
        /*0030*/ 	.string	"Build cuda_13.0.r13.0/compiler.36424714_0"
        /*0030*/ 	.string	"-arch sm_100 -m 64 "



//--------------------- .note.nv.cuinfo           --------------------------
	.section	.note.nv.cuinfo,"",@"SHT_NOTE"
	.sectionflags	@"SHF_NOTE_NV_CUINFO"
        /*0018*/ 	.short	0x0002
        /*001a*/ 	.short	0x0064
        /*001c*/ 	.short	0x0082
	.zero		2


//--------------------- .nv.info                  --------------------------
	.section	.nv.info,"",@"SHT_CUDA_INFO"
	.align	4


	//----- nvinfo : EIATTR_REGCOUNT
	.align		4
        /*0000*/ 	.byte	0x04, 0x2f
        /*0002*/ 	.short	(.L_2 - .L_1)
	.align		4
.L_1:
        /*0004*/ 	.word	index@(_Z10cuda_hellov)
        /*0008*/ 	.word	0x00000018


	//----- nvinfo : EIATTR_FRAME_SIZE
	.align		4
.L_2:
        /*000c*/ 	.byte	0x04, 0x11
        /*000e*/ 	.short	(.L_4 - .L_3)
	.align		4
.L_3:
        /*0010*/ 	.word	index@(_Z10cuda_hellov)
        /*0014*/ 	.word	0x00000000


	//----- nvinfo : EIATTR_MIN_STACK_SIZE
	.align		4
.L_4:
        /*0018*/ 	.byte	0x04, 0x12
        /*001a*/ 	.short	(.L_6 - .L_5)
	.align		4
.L_5:
        /*001c*/ 	.word	index@(_Z10cuda_hellov)
        /*0020*/ 	.word	0x00000000
.L_6:


//--------------------- .nv.compat                --------------------------
	.section	.nv.compat,"",@"SHT_CUDA_COMPAT_INFO"
	.align	4
        /*0000*/ 	.byte	0x02, 0x09, 0x00, 0x00, 0x02, 0x02, 0x01, 0x00, 0x02, 0x05, 0x05, 0x00, 0x03, 0x07, 0x01, 0x01
        /*0010*/ 	.byte	0x02, 0x03, 0x00, 0x00, 0x02, 0x06, 0x01, 0x00, 0x04, 0x0b, 0x08, 0x00, 0x09, 0x00, 0x00, 0x00
        /*0020*/ 	.byte	0x00, 0x00, 0x00, 0x00


//--------------------- .nv.info._Z10cuda_hellov  --------------------------
	.section	.nv.info._Z10cuda_hellov,"",@"SHT_CUDA_INFO"
	.sectionflags	@""
	.align	4


	//----- nvinfo : EIATTR_CUDA_API_VERSION
	.align		4
        /*0000*/ 	.byte	0x04, 0x37
        /*0002*/ 	.short	(.L_8 - .L_7)
.L_7:
        /*0004*/ 	.word	0x00000082


	//----- nvinfo : EIATTR_SPARSE_MMA_MASK
	.align		4
.L_8:
        /*0008*/ 	.byte	0x03, 0x50
        /*000a*/ 	.short	0x0000


	//----- nvinfo : EIATTR_MAXREG_COUNT
	.align		4
        /*000c*/ 	.byte	0x03, 0x1b
        /*000e*/ 	.short	0x00ff


	//----- nvinfo : EIATTR_EXTERNS
	.align		4
        /*0010*/ 	.byte	0x04, 0x0f
        /*0012*/ 	.short	(.L_10 - .L_9)


	//   ....[0]....
	.align		4
.L_9:
        /*0014*/ 	.word	index@(vprintf)


	//----- nvinfo : EIATTR_MERCURY_ISA_VERSION
	.align		4
.L_10:
        /*0018*/ 	.byte	0x03, 0x5f
        /*001a*/ 	.short	0x0101


	//----- nvinfo : EIATTR_VRC_CTA_INIT_COUNT
	.align		4
        /*001c*/ 	.byte	0x02, 0x4a
	.zero		1
	.zero		1


	//----- nvinfo : EIATTR_SYSCALL_OFFSETS
	.align		4
        /*0020*/ 	.byte	0x04, 0x46
        /*0022*/ 	.short	(.L_12 - .L_11)


	//   ....[0]....
.L_11:
        /*0024*/ 	.word	0x00000080


	//----- nvinfo : EIATTR_EXIT_INSTR_OFFSETS
	.align		4
.L_12:
        /*0028*/ 	.byte	0x04, 0x1c
        /*002a*/ 	.short	(.L_14 - .L_13)


	//   ....[0]....
.L_13:
        /*002c*/ 	.word	0x00000090


	//----- nvinfo : EIATTR_SW_WAR
	.align		4
.L_14:
        /*0030*/ 	.byte	0x04, 0x36
        /*0032*/ 	.short	(.L_16 - .L_15)
.L_15:
        /*0034*/ 	.word	0x00000008
.L_16:


//--------------------- .nv.callgraph             --------------------------
	.section	.nv.callgraph,"",@"SHT_CUDA_CALLGRAPH"
	.align	4
	.sectionentsize	8
	.align		4
        /*0000*/ 	.word	0x00000000
	.align		4
        /*0004*/ 	.word	0xffffffff
	.align		4
        /*0008*/ 	.word	index@(_Z10cuda_hellov)
	.align		4
        /*000c*/ 	.word	index@(vprintf)
	.align		4
        /*0010*/ 	.word	0x00000000
	.align		4
        /*0014*/ 	.word	0xfffffffe
	.align		4
        /*0018*/ 	.word	0x00000000
	.align		4
        /*001c*/ 	.word	0xfffffffd
	.align		4
        /*0020*/ 	.word	0x00000000
	.align		4
        /*0024*/ 	.word	0xfffffffc


//--------------------- .nv.constant4             --------------------------
	.section	.nv.constant4,"a",@progbits
	.align	8
	.align		8
.nv.constant4:
        /*0000*/ 	.dword	vprintf
	.align		8
        /*0008*/ 	.dword	$str


//--------------------- .text._Z10cuda_hellov     --------------------------
	.section	.text._Z10cuda_hellov,"ax",@progbits
	.align	128
        .global         _Z10cuda_hellov
        .type           _Z10cuda_hellov,@function
        .size           _Z10cuda_hellov,(.L_x_2 - _Z10cuda_hellov)
        .other          _Z10cuda_hellov,@"STO_CUDA_ENTRY STV_DEFAULT"
_Z10cuda_hellov:
.text._Z10cuda_hellov:
[----:B------:R-:W0:Y:S01]  /*0000*/  LDC R1, c[0x0][0x37c] ;  /* 0x0000df00ff017b82 */ /* 0x000e220000000800 */
[----:B------:R-:W-:Y:S01]  /*0010*/  MOV R0, 0x0 ;  /* 0x0000000000007802 */ /* 0x000fe20000000f00 */
[----:B------:R-:W1:Y:S01]  /*0020*/  LDCU.64 UR4, c[0x4][0x8] ;  /* 0x01000100ff0477ac */ /* 0x000e620008000a00 */
[----:B------:R-:W-:-:S05]  /*0030*/  CS2R R6, SRZ ;  /* 0x0000000000067805 */ /* 0x000fca000001ff00 */
[----:B------:R2:W3:Y:S01]  /*0040*/  LDC.64 R2, c[0x4][R0] ;  /* 0x0100000000027b82 */ /* 0x0004e20000000a00 */
[----:B-1----:R-:W-:Y:S02]  /*0050*/  IMAD.U32 R4, RZ, RZ, UR4 ;  /* 0x00000004ff047e24 */ /* 0x002fe4000f8e00ff */
[----:B--2---:R-:W-:-:S07]  /*0060*/  IMAD.U32 R5, RZ, RZ, UR5 ;  /* 0x00000005ff057e24 */ /* 0x004fce000f8e00ff */
[----:B------:R-:W-:-:S07]  /*0070*/  LEPC R20, `(.L_x_0) ;  /* 0x000000001014794e */ /* 0x000fce0000000000 */
[----:B0--3--:R-:W-:Y:S05]  /*0080*/  CALL.ABS.NOINC R2 ;  /* 0x0000000002007343 */ /* 0x009fea0003c00000 */
.L_x_0:
[----:B------:R-:W-:Y:S05]  /*0090*/  EXIT ;  /* 0x000000000000794d */ /* 0x000fea0003800000 */
.L_x_1:
[----:B------:R-:W-:-:S00]  /*00a0*/  BRA `(.L_x_1) ;  /* 0xfffffffc00fc7947 */ /* 0x000fc0000383ffff */
[----:B------:R-:W-:-:S00]  /*00b0*/  NOP ;  /* 0x0000000000007918 */ /* 0x000fc00000000000 */
        /* <DEDUP_REMOVED lines=12> */
.L_x_2:


//--------------------- .nv.global.init           --------------------------
	.section	.nv.global.init,"aw",@progbits
.nv.global.init:
	.type		$str,@object
	.size		$str,(.L_0 - $str)
$str:
        /*0000*/ 	.byte	0x48, 0x65, 0x6c, 0x6c, 0x6f, 0x20, 0x77, 0x6f, 0x72, 0x6c, 0x64, 0x20, 0x66, 0x72, 0x6f, 0x6d
        /*0010*/ 	.byte	0x20, 0x47, 0x50, 0x55, 0x21, 0x0a, 0x00
.L_0:


//--------------------- .nv.shared.reserved.0     --------------------------
	.section	.nv.shared.reserved.0,"aw",@nobits
	.weak		__nv_reservedSMEM_offset_0_alias
	.size		__nv_reservedSMEM_offset_0_alias, 0, 64
	.other		__nv_reservedSMEM_offset_0_alias,@"STO_CUDA_RESERVED_SHARED STV_DEFAULT"
__nv_reservedSMEM_offset_0_alias:
	.zero		0
	.zero		64


//--------------------- .nv.constant0._Z10cuda_hellov --------------------------
	.section	.nv.constant0._Z10cuda_hellov,"a",@progbits
	.sectionflags	@""
	.align	4
.nv.constant0._Z10cuda_hellov:
	.zero		896


//--------------------- SYMBOLS --------------------------

	.type		.nv.reservedSmem.offset0,@object
	.size		.nv.reservedSmem.offset0,0x4
	.type		vprintf,@function
